//
// Generated by NVIDIA NVVM Compiler
//
// Compiler Build ID: CL-36424714
// Cuda compilation tools, release 13.0, V13.0.88
// Based on NVVM 20.0.0
//

.version 9.0
.target sm_100
.address_size 64

	// .globl	_Z16PartialSumGPUAuxPdS_mm

.visible .entry _Z16PartialSumGPUAuxPdS_mm(
	.param .u64 .ptr .align 1 _Z16PartialSumGPUAuxPdS_mm_param_0,
	.param .u64 .ptr .align 1 _Z16PartialSumGPUAuxPdS_mm_param_1,
	.param .u64 _Z16PartialSumGPUAuxPdS_mm_param_2,
	.param .u64 _Z16PartialSumGPUAuxPdS_mm_param_3
)
{
	.reg .pred 	%p<10>;
	.reg .b32 	%r<5>;
	.reg .b64 	%rd<52>;
	.reg .b64 	%fd<83>;

	ld.param.u64 	%rd29, [_Z16PartialSumGPUAuxPdS_mm_param_0];
	ld.param.u64 	%rd28, [_Z16PartialSumGPUAuxPdS_mm_param_1];
	ld.param.u64 	%rd30, [_Z16PartialSumGPUAuxPdS_mm_param_2];
	ld.param.u64 	%rd31, [_Z16PartialSumGPUAuxPdS_mm_param_3];
	cvta.to.global.u64 	%rd1, %rd29;
	mov.u32 	%r1, %ctaid.x;
	mov.u32 	%r2, %ntid.x;
	mov.u32 	%r3, %tid.x;
	mad.lo.s32 	%r4, %r1, %r2, %r3;
	cvt.u64.u32 	%rd2, %r4;
	mul.lo.s64 	%rd47, %rd31, %rd2;
	add.s64 	%rd32, %rd47, %rd31;
	min.u64 	%rd4, %rd32, %rd30;
	setp.ge.u64 	%p1, %rd47, %rd4;
	mov.f64 	%fd82, 0d0000000000000000;
	@%p1 bra 	$L__BB0_13;
	sub.s64 	%rd5, %rd4, %rd47;
	and.b64  	%rd6, %rd5, 15;
	sub.s64 	%rd33, %rd47, %rd4;
	setp.gt.u64 	%p2, %rd33, -16;
	mov.f64 	%fd82, 0d0000000000000000;
	@%p2 bra 	$L__BB0_4;
	and.b64  	%rd45, %rd5, -16;
	shl.b64 	%rd34, %rd47, 3;
	add.s64 	%rd35, %rd34, %rd1;
	add.s64 	%rd44, %rd35, 64;
	mov.f64 	%fd82, 0d0000000000000000;
$L__BB0_3:
	.pragma "nounroll";
	ld.global.f64 	%fd18, [%rd44+-64];
	add.f64 	%fd19, %fd82, %fd18;
	ld.global.f64 	%fd20, [%rd44+-56];
	add.f64 	%fd21, %fd19, %fd20;
	ld.global.f64 	%fd22, [%rd44+-48];
	add.f64 	%fd23, %fd21, %fd22;
	ld.global.f64 	%fd24, [%rd44+-40];
	add.f64 	%fd25, %fd23, %fd24;
	ld.global.f64 	%fd26, [%rd44+-32];
	add.f64 	%fd27, %fd25, %fd26;
	ld.global.f64 	%fd28, [%rd44+-24];
	add.f64 	%fd29, %fd27, %fd28;
	ld.global.f64 	%fd30, [%rd44+-16];
	add.f64 	%fd31, %fd29, %fd30;
	ld.global.f64 	%fd32, [%rd44+-8];
	add.f64 	%fd33, %fd31, %fd32;
	ld.global.f64 	%fd34, [%rd44];
	add.f64 	%fd35, %fd33, %fd34;
	ld.global.f64 	%fd36, [%rd44+8];
	add.f64 	%fd37, %fd35, %fd36;
	ld.global.f64 	%fd38, [%rd44+16];
	add.f64 	%fd39, %fd37, %fd38;
	ld.global.f64 	%fd40, [%rd44+24];
	add.f64 	%fd41, %fd39, %fd40;
	ld.global.f64 	%fd42, [%rd44+32];
	add.f64 	%fd43, %fd41, %fd42;
	ld.global.f64 	%fd44, [%rd44+40];
	add.f64 	%fd45, %fd43, %fd44;
	ld.global.f64 	%fd46, [%rd44+48];
	add.f64 	%fd47, %fd45, %fd46;
	ld.global.f64 	%fd48, [%rd44+56];
	add.f64 	%fd82, %fd47, %fd48;
	add.s64 	%rd47, %rd47, 16;
	add.s64 	%rd45, %rd45, -16;
	add.s64 	%rd44, %rd44, 128;
	setp.ne.s64 	%p3, %rd45, 0;
	@%p3 bra 	$L__BB0_3;
$L__BB0_4:
	setp.eq.s64 	%p4, %rd6, 0;
	@%p4 bra 	$L__BB0_13;
	and.b64  	%rd16, %rd5, 7;
	setp.lt.u64 	%p5, %rd6, 8;
	@%p5 bra 	$L__BB0_7;
	shl.b64 	%rd36, %rd47, 3;
	add.s64 	%rd37, %rd1, %rd36;
	ld.global.f64 	%fd50, [%rd37];
	add.f64 	%fd51, %fd82, %fd50;
	ld.global.f64 	%fd52, [%rd37+8];
	add.f64 	%fd53, %fd51, %fd52;
	ld.global.f64 	%fd54, [%rd37+16];
	add.f64 	%fd55, %fd53, %fd54;
	ld.global.f64 	%fd56, [%rd37+24];
	add.f64 	%fd57, %fd55, %fd56;
	ld.global.f64 	%fd58, [%rd37+32];
	add.f64 	%fd59, %fd57, %fd58;
	ld.global.f64 	%fd60, [%rd37+40];
	add.f64 	%fd61, %fd59, %fd60;
	ld.global.f64 	%fd62, [%rd37+48];
	add.f64 	%fd63, %fd61, %fd62;
	ld.global.f64 	%fd64, [%rd37+56];
	add.f64 	%fd82, %fd63, %fd64;
	add.s64 	%rd47, %rd47, 8;
$L__BB0_7:
	setp.eq.s64 	%p6, %rd16, 0;
	@%p6 bra 	$L__BB0_13;
	and.b64  	%rd19, %rd5, 3;
	setp.lt.u64 	%p7, %rd16, 4;
	@%p7 bra 	$L__BB0_10;
	shl.b64 	%rd38, %rd47, 3;
	add.s64 	%rd39, %rd1, %rd38;
	ld.global.f64 	%fd66, [%rd39];
	add.f64 	%fd67, %fd82, %fd66;
	ld.global.f64 	%fd68, [%rd39+8];
	add.f64 	%fd69, %fd67, %fd68;
	ld.global.f64 	%fd70, [%rd39+16];
	add.f64 	%fd71, %fd69, %fd70;
	ld.global.f64 	%fd72, [%rd39+24];
	add.f64 	%fd82, %fd71, %fd72;
	add.s64 	%rd47, %rd47, 4;
$L__BB0_10:
	setp.eq.s64 	%p8, %rd19, 0;
	@%p8 bra 	$L__BB0_13;
	shl.b64 	%rd40, %rd47, 3;
	add.s64 	%rd51, %rd1, %rd40;
	neg.s64 	%rd50, %rd19;
$L__BB0_12:
	.pragma "nounroll";
	ld.global.f64 	%fd73, [%rd51];
	add.f64 	%fd82, %fd82, %fd73;
	add.s64 	%rd51, %rd51, 8;
	add.s64 	%rd50, %rd50, 1;
	setp.ne.s64 	%p9, %rd50, 0;
	@%p9 bra 	$L__BB0_12;
$L__BB0_13:
	cvta.to.global.u64 	%rd41, %rd28;
	shl.b64 	%rd42, %rd2, 3;
	add.s64 	%rd43, %rd41, %rd42;
	st.global.f64 	[%rd43], %fd82;
	ret;

}


// ===== COMPILED SASS (sm_100) =====

	.target	sm_100

	.elftype	@"ET_EXEC"


//--------------------- .note.nv.tkinfo           --------------------------
	.section	.note.nv.tkinfo,"",@"SHT_NOTE"
	.sectionflags	@"SHF_NOTE_NV_TKINFO"
	.tkinfo
        /*0018*/ 	.word	0x00000002
        /*0030*/ 	.string	""
        /*0030*/ 	.string	"ptxas"
        /*0030*/ 	.string	"Cuda compilation tools, release 13.0, V13.0.88"
        /*0030*/ 	.string	"Build cuda_13.0.r13.0/compiler.36424714_0"
        /*0030*/ 	.string	"-arch sm_100 -m 64 "



//--------------------- .note.nv.cuinfo           --------------------------
	.section	.note.nv.cuinfo,"",@"SHT_NOTE"
	.sectionflags	@"SHF_NOTE_NV_CUINFO"
        /*0018*/ 	.short	0x0002
        /*001a*/ 	.short	0x0064
        /*001c*/ 	.short	0x0082
	.zero		2


//--------------------- .nv.info                  --------------------------
	.section	.nv.info,"",@"SHT_CUDA_INFO"
	.align	4


	//----- nvinfo : EIATTR_REGCOUNT
	.align		4
        /*0000*/ 	.byte	0x04, 0x2f
        /*0002*/ 	.short	(.L_1 - .L_0)
	.align		4
.L_0:
        /*0004*/ 	.word	index@(_Z16PartialSumGPUAuxPdS_mm)
        /*0008*/ 	.word	0x0000001e


	//----- nvinfo : EIATTR_FRAME_SIZE
	.align		4
.L_1:
        /*000c*/ 	.byte	0x04, 0x11
        /*000e*/ 	.short	(.L_3 - .L_2)
	.align		4
.L_2:
        /*0010*/ 	.word	index@(_Z16PartialSumGPUAuxPdS_mm)
        /*0014*/ 	.word	0x00000000


	//----- nvinfo : EIATTR_MIN_STACK_SIZE
	.align		4
.L_3:
        /*0018*/ 	.byte	0x04, 0x12
        /*001a*/ 	.short	(.L_5 - .L_4)
	.align		4
.L_4:
        /*001c*/ 	.word	index@(_Z16PartialSumGPUAuxPdS_mm)
        /*0020*/ 	.word	0x00000000
.L_5:


//--------------------- .nv.compat                --------------------------
	.section	.nv.compat,"",@"SHT_CUDA_COMPAT_INFO"
	.align	4
        /*0000*/ 	.byte	0x02, 0x09, 0x00, 0x00, 0x02, 0x02, 0x01, 0x00, 0x02, 0x05, 0x05, 0x00, 0x03, 0x07, 0x01, 0x01
        /*0010*/ 	.byte	0x02, 0x03, 0x00, 0x00, 0x02, 0x06, 0x01, 0x00, 0x04, 0x0b, 0x08, 0x00, 0x01, 0x00, 0x00, 0x00
        /*0020*/ 	.byte	0x00, 0x00, 0x00, 0x00


//--------------------- .nv.info._Z16PartialSumGPUAuxPdS_mm --------------------------
	.section	.nv.info._Z16PartialSumGPUAuxPdS_mm,"",@"SHT_CUDA_INFO"
	.sectionflags	@""
	.align	4


	//----- nvinfo : EIATTR_CUDA_API_VERSION
	.align		4
        /*0000*/ 	.byte	0x04, 0x37
        /*0002*/ 	.short	(.L_7 - .L_6)
.L_6:
        /*0004*/ 	.word	0x00000082


	//----- nvinfo : EIATTR_KPARAM_INFO
	.align		4
.L_7:
        /*0008*/ 	.byte	0x04, 0x17
        /*000a*/ 	.short	(.L_9 - .L_8)
.L_8:
        /*000c*/ 	.word	0x00000000
        /*0010*/ 	.short	0x0003
        /*0012*/ 	.short	0x0018
        /*0014*/ 	.byte	0x00, 0xf0, 0x21, 0x00


	//----- nvinfo : EIATTR_KPARAM_INFO
	.align		4
.L_9:
        /*0018*/ 	.byte	0x04, 0x17
        /*001a*/ 	.short	(.L_11 - .L_10)
.L_10:
        /*001c*/ 	.word	0x00000000
        /*0020*/ 	.short	0x0002
        /*0022*/ 	.short	0x0010
        /*0024*/ 	.byte	0x00, 0xf0, 0x21, 0x00


	//----- nvinfo : EIATTR_KPARAM_INFO
	.align		4
.L_11:
        /*0028*/ 	.byte	0x04, 0x17
        /*002a*/ 	.short	(.L_13 - .L_12)
.L_12:
        /*002c*/ 	.word	0x00000000
        /*0030*/ 	.short	0x0001
        /*0032*/ 	.short	0x0008
        /*0034*/ 	.byte	0x00, 0xf5, 0x21, 0x00


	//----- nvinfo : EIATTR_KPARAM_INFO
	.align		4
.L_13:
        /*0038*/ 	.byte	0x04, 0x17
        /*003a*/ 	.short	(.L_15 - .L_14)
.L_14:
        /*003c*/ 	.word	0x00000000
        /*0040*/ 	.short	0x0000
        /*0042*/ 	.short	0x0000
        /*0044*/ 	.byte	0x00, 0xf5, 0x21, 0x00


	//----- nvinfo : EIATTR_SPARSE_MMA_MASK
	.align		4
.L_15:
        /*0048*/ 	.byte	0x03, 0x50
        /*004a*/ 	.short	0x0000


	//----- nvinfo : EIATTR_MAXREG_COUNT
	.align		4
        /*004c*/ 	.byte	0x03, 0x1b
        /*004e*/ 	.short	0x00ff


	//----- nvinfo : EIATTR_MERCURY_ISA_VERSION
	.align		4
        /*0050*/ 	.byte	0x03, 0x5f
        /*0052*/ 	.short	0x0101


	//----- nvinfo : EIATTR_VRC_CTA_INIT_COUNT
	.align		4
        /*0054*/ 	.byte	0x02, 0x4a
	.zero		1
	.zero		1


	//----- nvinfo : EIATTR_EXIT_INSTR_OFFSETS
	.align		4
        /*0058*/ 	.byte	0x04, 0x1c
        /*005a*/ 	.short	(.L_17 - .L_16)


	//   ....[0]....
.L_16:
        /*005c*/ 	.word	0x000009a0


	//----- nvinfo : EIATTR_CRS_STACK_SIZE
	.align		4
.L_17:
        /*0060*/ 	.byte	0x04, 0x1e
        /*0062*/ 	.short	(.L_19 - .L_18)
.L_18:
        /*0064*/ 	.word	0x00000000


	//----- nvinfo : EIATTR_CBANK_PARAM_SIZE
	.align		4
.L_19:
        /*0068*/ 	.byte	0x03, 0x19
        /*006a*/ 	.short	0x0020


	//----- nvinfo : EIATTR_PARAM_CBANK
	.align		4
        /*006c*/ 	.byte	0x04, 0x0a
        /*006e*/ 	.short	(.L_21 - .L_20)
	.align		4
.L_20:
        /*0070*/ 	.word	index@(.nv.constant0._Z16PartialSumGPUAuxPdS_mm)
        /*0074*/ 	.short	0x0380
        /*0076*/ 	.short	0x0020


	//----- nvinfo : EIATTR_SW_WAR
	.align		4
.L_21:
        /*0078*/ 	.byte	0x04, 0x36
        /*007a*/ 	.short	(.L_23 - .L_22)
.L_22:
        /*007c*/ 	.word	0x00000008
.L_23:


//--------------------- .nv.callgraph             --------------------------
	.section	.nv.callgraph,"",@"SHT_CUDA_CALLGRAPH"
	.align	4
	.sectionentsize	8
	.align		4
        /*0000*/ 	.word	0x00000000
	.align		4
        /*0004*/ 	.word	0xffffffff
	.align		4
        /*0008*/ 	.word	0x00000000
	.align		4
        /*000c*/ 	.word	0xfffffffe
	.align		4
        /*0010*/ 	.word	0x00000000
	.align		4
        /*0014*/ 	.word	0xfffffffd
	.align		4
        /*0018*/ 	.word	0x00000000
	.align		4
        /*001c*/ 	.word	0xfffffffc


//--------------------- .text._Z16PartialSumGPUAuxPdS_mm --------------------------
	.section	.text._Z16PartialSumGPUAuxPdS_mm,"ax",@progbits
	.align	128
        .global         _Z16PartialSumGPUAuxPdS_mm
        .type           _Z16PartialSumGPUAuxPdS_mm,@function
        .size           _Z16PartialSumGPUAuxPdS_mm,(.L_x_9 - _Z16PartialSumGPUAuxPdS_mm)
        .other          _Z16PartialSumGPUAuxPdS_mm,@"STO_CUDA_ENTRY STV_DEFAULT"
_Z16PartialSumGPUAuxPdS_mm:
.text._Z16PartialSumGPUAuxPdS_mm:
[----:B------:R-:W-:Y:S01]  /*0000*/  LDC R1, c[0x0][0x37c] ;  /* 0x0000df00ff017b82 */ /* 0x000fe20000000800 */
[----:B------:R-:W0:Y:S07]  /*0010*/  S2R R3, SR_TID.X ;  /* 0x0000000000037919 */ /* 0x000e2e0000002100 */
[----:B------:R-:W0:Y:S01]  /*0020*/  S2UR UR4, SR_CTAID.X ;  /* 0x00000000000479c3 */ /* 0x000e220000002500 */
[----:B------:R-:W1:Y:S01]  /*0030*/  LDCU.128 UR8, c[0x0][0x390] ;  /* 0x00007200ff0877ac */ /* 0x000e620008000c00 */
[----:B------:R-:W-:Y:S01]  /*0040*/  BSSY.RECONVERGENT B0, `(.L_x_0) ;  /* 0x0000091000007945 */ /* 0x000fe20003800200 */
[----:B------:R-:W-:-:S05]  /*0050*/  CS2R R22, SRZ ;  /* 0x0000000000167805 */ /* 0x000fca000001ff00 */
[----:B------:R-:W0:Y:S02]  /*0060*/  LDC R0, c[0x0][0x360] ;  /* 0x0000d800ff007b82 */ /* 0x000e240000000800 */
[----:B0-----:R-:W-:Y:S01]  /*0070*/  IMAD R0, R0, UR4, R3 ;  /* 0x0000000400007c24 */ /* 0x001fe2000f8e0203 */
[----:B------:R-:W0:Y:S03]  /*0080*/  LDCU.64 UR4, c[0x0][0x358] ;  /* 0x00006b00ff0477ac */ /* 0x000e260008000a00 */
[----:B-1----:R-:W-:-:S04]  /*0090*/  IMAD.WIDE.U32 R2, R0, UR10, RZ ;  /* 0x0000000a00027c25 */ /* 0x002fc8000f8e00ff */
[----:B------:R-:W-:Y:S01]  /*00a0*/  IMAD R6, R0, UR11, R3 ;  /* 0x0000000b00067c24 */ /* 0x000fe2000f8e0203 */
[----:B------:R-:W-:-:S04]  /*00b0*/  IADD3 R4, P0, PT, R2, UR10, RZ ;  /* 0x0000000a02047c10 */ /* 0x000fc8000ff1e0ff */
[----:B------:R-:W-:Y:S02]  /*00c0*/  IADD3.X R7, PT, PT, R6, UR11, RZ, P0, !PT ;  /* 0x0000000b06077c10 */ /* 0x000fe400087fe4ff */
[----:B------:R-:W-:-:S04]  /*00d0*/  ISETP.LT.U32.AND P0, PT, R4, UR8, PT ;  /* 0x0000000804007c0c */ /* 0x000fc8000bf01070 */
[----:B------:R-:W-:-:S04]  /*00e0*/  ISETP.LT.U32.AND.EX P0, PT, R7, UR9, PT, P0 ;  /* 0x0000000907007c0c */ /* 0x000fc8000bf01100 */
[----:B------:R-:W-:Y:S02]  /*00f0*/  SEL R4, R4, UR8, P0 ;  /* 0x0000000804047c07 */ /* 0x000fe40008000000 */
[----:B------:R-:W-:Y:S02]  /*0100*/  SEL R7, R7, UR9, P0 ;  /* 0x0000000907077c07 */ /* 0x000fe40008000000 */
[----:B------:R-:W-:-:S04]  /*0110*/  ISETP.GE.U32.AND P0, PT, R2, R4, PT ;  /* 0x000000040200720c */ /* 0x000fc80003f06070 */
[----:B------:R-:W-:-:S13]  /*0120*/  ISETP.GE.U32.AND.EX P0, PT, R6, R7, PT, P0 ;  /* 0x000000070600720c */ /* 0x000fda0003f06100 */
[----:B0-----:R-:W-:Y:S05]  /*0130*/  @P0 BRA `(.L_x_1) ;  /* 0x0000000800040947 */ /* 0x001fea0003800000 */
[----:B------:R-:W-:Y:S01]  /*0140*/  IMAD.MOV.U32 R25, RZ, RZ, R2 ;  /* 0x000000ffff197224 */ /* 0x000fe200078e0002 */
[----:B------:R-:W-:Y:S01]  /*0150*/  BSSY.RECONVERGENT B1, `(.L_x_2) ;  /* 0x000003d000017945 */ /* 0x000fe20003800200 */
[----:B------:R-:W-:-:S03]  /*0160*/  CS2R R22, SRZ ;  /* 0x0000000000167805 */ /* 0x000fc6000001ff00 */
[CC--:B------:R-:W-:Y:S02]  /*0170*/  IADD3 R3, P2, PT, -R25.reuse, R4.reuse, RZ ;  /* 0x0000000419037210 */ /* 0x0c0fe40007f5e1ff */
[----:B------:R-:W-:Y:S01]  /*0180*/  IADD3 R2, P0, PT, R25, -R4, RZ ;  /* 0x8000000419027210 */ /* 0x000fe20007f1e0ff */
[----:B------:R-:W-:Y:S01]  /*0190*/  IMAD.MOV.U32 R4, RZ, RZ, R6 ;  /* 0x000000ffff047224 */ /* 0x000fe200078e0006 */
[----:B------:R-:W-:Y:S02]  /*01a0*/  LOP3.LUT R5, R3, 0xf, RZ, 0xc0, !PT ;  /* 0x0000000f03057812 */ /* 0x000fe400078ec0ff */
[----:B------:R-:W-:Y:S01]  /*01b0*/  ISETP.GT.U32.AND P1, PT, R2, -0x10, PT ;  /* 0xfffffff00200780c */ /* 0x000fe20003f24070 */
[----:B------:R-:W-:Y:S01]  /*01c0*/  IMAD.X R2, R4, 0x1, ~R7, P0 ;  /* 0x0000000104027824 */ /* 0x000fe200000e0e07 */
[----:B------:R-:W-:-:S04]  /*01d0*/  ISETP.NE.U32.AND P0, PT, R5, RZ, PT ;  /* 0x000000ff0500720c */ /* 0x000fc80003f05070 */
[----:B------:R-:W-:Y:S01]  /*01e0*/  ISETP.GT.U32.AND.EX P1, PT, R2, -0x1, PT, P1 ;  /* 0xffffffff0200780c */ /* 0x000fe20003f24110 */
[----:B------:R-:W-:Y:S01]  /*01f0*/  IMAD.X R2, R7, 0x1, ~R4, P2 ;  /* 0x0000000107027824 */ /* 0x000fe200010e0e04 */
[----:B------:R-:W-:-:S11]  /*0200*/  ISETP.NE.AND.EX P0, PT, RZ, RZ, PT, P0 ;  /* 0x000000ffff00720c */ /* 0x000fd60003f05300 */
[----:B------:R-:W-:Y:S05]  /*0210*/  @P1 BRA `(.L_x_3) ;  /* 0x0000000000c01947 */ /* 0x000fea0003800000 */
[----:B------:R-:W0:Y:S01]  /*0220*/  LDCU.64 UR6, c[0x0][0x380] ;  /* 0x00007000ff0677ac */ /* 0x000e220008000a00 */
[----:B------:R-:W-:Y:S02]  /*0230*/  LOP3.LUT R24, R3, 0xfffffff0, RZ, 0xc0, !PT ;  /* 0xfffffff003187812 */ /* 0x000fe400078ec0ff */
[----:B------:R-:W-:Y:S02]  /*0240*/  CS2R R22, SRZ ;  /* 0x0000000000167805 */ /* 0x000fe4000001ff00 */
[----:B0-----:R-:W-:-:S04]  /*0250*/  LEA R6, P1, R25, UR6, 0x3 ;  /* 0x0000000619067c11 */ /* 0x001fc8000f8218ff */
[----:B------:R-:W-:Y:S02]  /*0260*/  IADD3 R6, P2, PT, R6, 0x40, RZ ;  /* 0x0000004006067810 */ /* 0x000fe40007f5e0ff */
[----:B------:R-:W-:-:S05]  /*0270*/  LEA.HI.X R7, R25, UR7, R4, 0x3, P1 ;  /* 0x0000000719077c11 */ /* 0x000fca00088f1c04 */
[----:B------:R-:W-:-:S07]  /*0280*/  IMAD.X R7, RZ, RZ, R7, P2 ;  /* 0x000000ffff077224 */ /* 0x000fce00010e0607 */
.L_x_4:
[----:B------:R-:W2:Y:S04]  /*0290*/  LDG.E.64 R20, desc[UR4][R6.64+-0x40] ;  /* 0xffffc00406147981 */ /* 0x000ea8000c1e1b00 */
[----:B------:R-:W3:Y:S04]  /*02a0*/  LDG.E.64 R8, desc[UR4][R6.64+-0x38] ;  /* 0xffffc80406087981 */ /* 0x000ee8000c1e1b00 */
[----:B------:R-:W4:Y:S04]  /*02b0*/  LDG.E.64 R18, desc[UR4][R6.64+-0x30] ;  /* 0xffffd00406127981 */ /* 0x000f28000c1e1b00 */
[----:B------:R-:W5:Y:S04]  /*02c0*/  LDG.E.64 R16, desc[UR4][R6.64+-0x28] ;  /* 0xffffd80406107981 */ /* 0x000f68000c1e1b00 */
[----:B------:R-:W5:Y:S04]  /*02d0*/  LDG.E.64 R14, desc[UR4][R6.64+-0x20] ;  /* 0xffffe004060e7981 */ /* 0x000f68000c1e1b00 */
[----:B------:R-:W5:Y:S04]  /*02e0*/  LDG.E.64 R12, desc[UR4][R6.64+-0x18] ;  /* 0xffffe804060c7981 */ /* 0x000f68000c1e1b00 */
[----:B------:R-:W5:Y:S01]  /*02f0*/  LDG.E.64 R10, desc[UR4][R6.64+-0x10] ;  /* 0xfffff004060a7981 */ /* 0x000f62000c1e1b00 */
[----:B--2---:R-:W-:-:S03]  /*0300*/  DADD R20, R20, R22 ;  /* 0x0000000014147229 */ /* 0x004fc60000000016 */
[----:B------:R-:W2:Y:S05]  /*0310*/  LDG.E.64 R22, desc[UR4][R6.64+-0x8] ;  /* 0xfffff80406167981 */ /* 0x000eaa000c1e1b00 */
[----:B---3--:R-:W-:Y:S02]  /*0320*/  DADD R8, R20, R8 ;  /* 0x0000000014087229 */ /* 0x008fe40000000008 */
[----:B------:R-:W3:Y:S06]  /*0330*/  LDG.E.64 R20, desc[UR4][R6.64] ;  /* 0x0000000406147981 */ /* 0x000eec000c1e1b00 */
[----:B----4-:R-:W-:-:S02]  /*0340*/  DADD R18, R8, R18 ;  /* 0x0000000008127229 */ /* 0x010fc40000000012 */
[----:B------:R-:W4:Y:S06]  /*0350*/  LDG.E.64 R8, desc[UR4][R6.64+0x8] ;  /* 0x0000080406087981 */ /* 0x000f2c000c1e1b00 */
[----:B-----5:R-:W-:Y:S02]  /*0360*/  DADD R16, R18, R16 ;  /* 0x0000000012107229 */ /* 0x020fe40000000010 */
[----:B------:R-:W5:Y:S06]  /*0370*/  LDG.E.64 R18, desc[UR4][R6.64+0x10] ;  /* 0x0000100406127981 */ /* 0x000f6c000c1e1b00 */
[----:B------:R-:W-:-:S02]  /*0380*/  DADD R14, R16, R14 ;  /* 0x00000000100e7229 */ /* 0x000fc4000000000e */
[----:B------:R-:W5:Y:S06]  /*0390*/  LDG.E.64 R16, desc[UR4][R6.64+0x18] ;  /* 0x0000180406107981 */ /* 0x000f6c000c1e1b00 */
[----:B------:R-:W-:Y:S02]  /*03a0*/  DADD R12, R14, R12 ;  /* 0x000000000e0c7229 */ /* 0x000fe4000000000c */
[----:B------:R-:W5:Y:S06]  /*03b0*/  LDG.E.64 R14, desc[UR4][R6.64+0x20] ;  /* 0x00002004060e7981 */ /* 0x000f6c000c1e1b00 */
[----:B------:R-:W-:-:S02]  /*03c0*/  DADD R10, R12, R10 ;  /* 0x000000000c0a7229 */ /* 0x000fc4000000000a */
[----:B------:R-:W5:Y:S06]  /*03d0*/  LDG.E.64 R12, desc[UR4][R6.64+0x28] ;  /* 0x00002804060c7981 */ /* 0x000f6c000c1e1b00 */
[----:B--2---:R-:W-:Y:S02]  /*03e0*/  DADD R22, R10, R22 ;  /* 0x000000000a167229 */ /* 0x004fe40000000016 */
[----:B------:R-:W2:Y:S06]  /*03f0*/  LDG.E.64 R10, desc[UR4][R6.64+0x30] ;  /* 0x00003004060a7981 */ /* 0x000eac000c1e1b00 */
[----:B---3--:R-:W-:-:S02]  /*0400*/  DADD R20, R22, R20 ;  /* 0x0000000016147229 */ /* 0x008fc40000000014 */
[----:B------:R0:W3:Y:S01]  /*0410*/  LDG.E.64 R22, desc[UR4][R6.64+0x38] ;  /* 0x0000380406167981 */ /* 0x0000e2000c1e1b00 */
[----:B------:R-:W-:Y:S02]  /*0420*/  IADD3 R24, P1, PT, R24, -0x10, RZ ;  /* 0xfffffff018187810 */ /* 0x000fe40007f3e0ff */
[----:B------:R-:W-:Y:S02]  /*0430*/  IADD3 R25, P2, PT, R25, 0x10, RZ ;  /* 0x0000001019197810 */ /* 0x000fe40007f5e0ff */
[----:B------:R-:W-:Y:S01]  /*0440*/  IADD3.X R2, PT, PT, R2, -0x1, RZ, P1, !PT ;  /* 0xffffffff02027810 */ /* 0x000fe20000ffe4ff */
[----:B----4-:R-:W-:Y:S01]  /*0450*/  DADD R8, R20, R8 ;  /* 0x0000000014087229 */ /* 0x010fe20000000008 */
[----:B------:R-:W-:Y:S01]  /*0460*/  ISETP.NE.U32.AND P1, PT, R24, RZ, PT ;  /* 0x000000ff1800720c */ /* 0x000fe20003f25070 */
[----:B------:R-:W-:Y:S01]  /*0470*/  IMAD.X R4, RZ, RZ, R4, P2 ;  /* 0x000000ffff047224 */ /* 0x000fe200010e0604 */
[----:B0-----:R-:W-:Y:S02]  /*0480*/  IADD3 R6, P3, PT, R6, 0x80, RZ ;  /* 0x0000008006067810 */ /* 0x001fe40007f7e0ff */
[----:B------:R-:W-:-:S03]  /*0490*/  ISETP.NE.AND.EX P1, PT, R2, RZ, PT, P1 ;  /* 0x000000ff0200720c */ /* 0x000fc60003f25310 */
[----:B-----5:R-:W-:Y:S01]  /*04a0*/  DADD R8, R8, R18 ;  /* 0x0000000008087229 */ /* 0x020fe20000000012 */
[----:B------:R-:W-:-:S07]  /*04b0*/  IMAD.X R7, RZ, RZ, R7, P3 ;  /* 0x000000ffff077224 */ /* 0x000fce00018e0607 */
[----:B------:R-:W-:-:S08]  /*04c0*/  DADD R8, R8, R16 ;  /* 0x0000000008087229 */ /* 0x000fd00000000010 */
[----:B------:R-:W-:-:S08]  /*04d0*/  DADD R8, R8, R14 ;  /* 0x0000000008087229 */ /* 0x000fd0000000000e */
[----:B------:R-:W-:-:S08]  /*04e0*/  DADD R8, R8, R12 ;  /* 0x0000000008087229 */ /* 0x000fd0000000000c */
[----:B--2---:R-:W-:-:S08]  /*04f0*/  DADD R8, R8, R10 ;  /* 0x0000000008087229 */ /* 0x004fd0000000000a */
[----:B---3--:R-:W-:Y:S01]  /*0500*/  DADD R22, R8, R22 ;  /* 0x0000000008167229 */ /* 0x008fe20000000016 */
[----:B------:R-:W-:Y:S10]  /*0510*/  @P1 BRA `(.L_x_4) ;  /* 0xfffffffc005c1947 */ /* 0x000ff4000383ffff */
.L_x_3:
[----:B------:R-:W-:Y:S05]  /*0520*/  BSYNC.RECONVERGENT B1 ;  /* 0x0000000000017941 */ /* 0x000fea0003800200 */
.L_x_2:
[----:B------:R-:W-:Y:S05]  /*0530*/  @!P0 BRA `(.L_x_1) ;  /* 0x0000000400048947 */ /* 0x000fea0003800000 */
[----:B------:R-:W-:Y:S01]  /*0540*/  ISETP.GE.U32.AND P0, PT, R5, 0x8, PT ;  /* 0x000000080500780c */ /* 0x000fe20003f06070 */
[----:B------:R-:W-:Y:S01]  /*0550*/  BSSY.RECONVERGENT B1, `(.L_x_5) ;  /* 0x000001b000017945 */ /* 0x000fe20003800200 */
[----:B------:R-:W-:Y:S02]  /*0560*/  LOP3.LUT R2, R3, 0x7, RZ, 0xc0, !PT ;  /* 0x0000000703027812 */ /* 0x000fe400078ec0ff */
[----:B------:R-:W-:Y:S02]  /*0570*/  ISETP.GE.U32.AND.EX P0, PT, RZ, RZ, PT, P0 ;  /* 0x000000ffff00720c */ /* 0x000fe40003f06100 */
[----:B------:R-:W-:-:S04]  /*0580*/  ISETP.NE.U32.AND P1, PT, R2, RZ, PT ;  /* 0x000000ff0200720c */ /* 0x000fc80003f25070 */
[----:B------:R-:W-:-:S07]  /*0590*/  ISETP.NE.AND.EX P1, PT, RZ, RZ, PT, P1 ;  /* 0x000000ffff00720c */ /* 0x000fce0003f25310 */
[----:B------:R-:W-:Y:S06]  /*05a0*/  @!P0 BRA `(.L_x_6) ;  /* 0x0000000000548947 */ /* 0x000fec0003800000 */
[----:B------:R-:W0:Y:S02]  /*05b0*/  LDCU.64 UR6, c[0x0][0x380] ;  /* 0x00007000ff0677ac */ /* 0x000e240008000a00 */
[----:B0-----:R-:W-:-:S04]  /*05c0*/  LEA R26, P0, R25, UR6, 0x3 ;  /* 0x00000006191a7c11 */ /* 0x001fc8000f8018ff */
[----:B------:R-:W-:-:S05]  /*05d0*/  LEA.HI.X R27, R25, UR7, R4, 0x3, P0 ;  /* 0x00000007191b7c11 */ /* 0x000fca00080f1c04 */
[----:B------:R-:W2:Y:S04]  /*05e0*/  LDG.E.64 R18, desc[UR4][R26.64] ;  /* 0x000000041a127981 */ /* 0x000ea8000c1e1b00 */
[----:B------:R-:W3:Y:S04]  /*05f0*/  LDG.E.64 R16, desc[UR4][R26.64+0x8] ;  /* 0x000008041a107981 */ /* 0x000ee8000c1e1b00 */
[----:B------:R-:W4:Y:S04]  /*0600*/  LDG.E.64 R14, desc[UR4][R26.64+0x10] ;  /* 0x000010041a0e7981 */ /* 0x000f28000c1e1b00 */
[----:B------:R-:W5:Y:S04]  /*0610*/  LDG.E.64 R12, desc[UR4][R26.64+0x18] ;  /* 0x000018041a0c7981 */ /* 0x000f68000c1e1b00 */
[----:B------:R-:W5:Y:S04]  /*0620*/  LDG.E.64 R10, desc[UR4][R26.64+0x20] ;  /* 0x000020041a0a7981 */ /* 0x000f68000c1e1b00 */
[----:B------:R-:W5:Y:S04]  /*0630*/  LDG.E.64 R8, desc[UR4][R26.64+0x28] ;  /* 0x000028041a087981 */ /* 0x000f68000c1e1b00 */
[----:B------:R-:W5:Y:S04]  /*0640*/  LDG.E.64 R6, desc[UR4][R26.64+0x30] ;  /* 0x000030041a067981 */ /* 0x000f68000c1e1b00 */
[----:B------:R-:W5:Y:S01]  /*0650*/  LDG.E.64 R20, desc[UR4][R26.64+0x38] ;  /* 0x000038041a147981 */ /* 0x000f62000c1e1b00 */
[----:B------:R-:W-:-:S05]  /*0660*/  IADD3 R25, P0, PT, R25, 0x8, RZ ;  /* 0x0000000819197810 */ /* 0x000fca0007f1e0ff */
[----:B------:R-:W-:Y:S01]  /*0670*/  IMAD.X R4, RZ, RZ, R4, P0 ;  /* 0x000000ffff047224 */ /* 0x000fe200000e0604 */
[----:B--2---:R-:W-:-:S08]  /*0680*/  DADD R18, R22, R18 ;  /* 0x0000000016127229 */ /* 0x004fd00000000012 */
[----:B---3--:R-:W-:-:S08]  /*0690*/  DADD R16, R18, R16 ;  /* 0x0000000012107229 */ /* 0x008fd00000000010 */
[----:B----4-:R-:W-:-:S08]  /*06a0*/  DADD R14, R16, R14 ;  /* 0x00000000100e7229 */ /* 0x010fd0000000000e */
[----:B-----5:R-:W-:-:S08]  /*06b0*/  DADD R12, R14, R12 ;  /* 0x000000000e0c7229 */ /* 0x020fd0000000000c */
[----:B------:R-:W-:-:S08]  /*06c0*/  DADD R10, R12, R10 ;  /* 0x000000000c0a7229 */ /* 0x000fd0000000000a */
[----:B------:R-:W-:-:S08]  /*06d0*/  DADD R8, R10, R8 ;  /* 0x000000000a087229 */ /* 0x000fd00000000008 */
[----:B------:R-:W-:-:S08]  /*06e0*/  DADD R6, R8, R6 ;  /* 0x0000000008067229 */ /* 0x000fd00000000006 */
[----:B------:R-:W-:-:S11]  /*06f0*/  DADD R22, R6, R20 ;  /* 0x0000000006167229 */ /* 0x000fd60000000014 */
.L_x_6:
[----:B------:R-:W-:Y:S05]  /*0700*/  BSYNC.RECONVERGENT B1 ;  /* 0x0000000000017941 */ /* 0x000fea0003800200 */
.L_x_5:
[----:B------:R-:W-:Y:S05]  /*0710*/  @!P1 BRA `(.L_x_1) ;  /* 0x00000000008c9947 */ /* 0x000fea0003800000 */
[----:B------:R-:W-:-:S04]  /*0720*/  ISETP.GE.U32.AND P0, PT, R2, 0x4, PT ;  /* 0x000000040200780c */ /* 0x000fc80003f06070 */
[----:B------:R-:W-:-:S13]  /*0730*/  ISETP.GE.U32.AND.EX P0, PT, RZ, RZ, PT, P0 ;  /* 0x000000ffff00720c */ /* 0x000fda0003f06100 */
[----:B------:R-:W0:Y:S02]  /*0740*/  @P0 LDC.64 R6, c[0x0][0x380] ;  /* 0x0000e000ff060b82 */ /* 0x000e240000000a00 */
[----:B0-----:R-:W-:-:S04]  /*0750*/  @P0 LEA R6, P1, R25, R6, 0x3 ;  /* 0x0000000619060211 */ /* 0x001fc800078218ff */
[----:B------:R-:W-:-:S05]  /*0760*/  @P0 LEA.HI.X R7, R25, R7, R4, 0x3, P1 ;  /* 0x0000000719070211 */ /* 0x000fca00008f1c04 */
[----:B------:R-:W2:Y:S04]  /*0770*/  @P0 LDG.E.64 R8, desc[UR4][R6.64] ;  /* 0x0000000406080981 */ /* 0x000ea8000c1e1b00 */
[----:B------:R-:W3:Y:S04]  /*0780*/  @P0 LDG.E.64 R10, desc[UR4][R6.64+0x8] ;  /* 0x00000804060a0981 */ /* 0x000ee8000c1e1b00 */
[----:B------:R-:W4:Y:S04]  /*0790*/  @P0 LDG.E.64 R12, desc[UR4][R6.64+0x10] ;  /* 0x00001004060c0981 */ /* 0x000f28000c1e1b00 */
[----:B------:R-:W5:Y:S01]  /*07a0*/  @P0 LDG.E.64 R14, desc[UR4][R6.64+0x18] ;  /* 0x00001804060e0981 */ /* 0x000f62000c1e1b00 */
[----:B------:R-:W-:-:S02]  /*07b0*/  LOP3.LUT R3, R3, 0x3, RZ, 0xc0, !PT ;  /* 0x0000000303037812 */ /* 0x000fc400078ec0ff */
[----:B------:R-:W-:Y:S02]  /*07c0*/  @P0 IADD3 R25, P2, PT, R25, 0x4, RZ ;  /* 0x0000000419190810 */ /* 0x000fe40007f5e0ff */
[----:B------:R-:W-:-:S03]  /*07d0*/  ISETP.NE.U32.AND P1, PT, R3, RZ, PT ;  /* 0x000000ff0300720c */ /* 0x000fc60003f25070 */
[----:B------:R-:W-:Y:S01]  /*07e0*/  @P0 IMAD.X R4, RZ, RZ, R4, P2 ;  /* 0x000000ffff040224 */ /* 0x000fe200010e0604 */
[----:B------:R-:W-:Y:S01]  /*07f0*/  ISETP.NE.AND.EX P1, PT, RZ, RZ, PT, P1 ;  /* 0x000000ffff00720c */ /* 0x000fe20003f25310 */
[----:B--2---:R-:W-:-:S08]  /*0800*/  @P0 DADD R8, R22, R8 ;  /* 0x0000000016080229 */ /* 0x004fd00000000008 */
[----:B---3--:R-:W-:-:S08]  /*0810*/  @P0 DADD R8, R8, R10 ;  /* 0x0000000008080229 */ /* 0x008fd0000000000a */
[----:B----4-:R-:W-:-:S08]  /*0820*/  @P0 DADD R8, R8, R12 ;  /* 0x0000000008080229 */ /* 0x010fd0000000000c */
[----:B-----5:R-:W-:Y:S01]  /*0830*/  @P0 DADD R22, R8, R14 ;  /* 0x0000000008160229 */ /* 0x020fe2000000000e */
[----:B------:R-:W-:Y:S10]  /*0840*/  @!P1 BRA `(.L_x_1) ;  /* 0x0000000000409947 */ /* 0x000ff40003800000 */
[----:B------:R-:W0:Y:S01]  /*0850*/  LDCU.64 UR6, c[0x0][0x380] ;  /* 0x00007000ff0677ac */ /* 0x000e220008000a00 */
[----:B------:R-:W-:-:S05]  /*0860*/  IADD3 R5, P1, PT, RZ, -R3, RZ ;  /* 0x80000003ff057210 */ /* 0x000fca0007f3e0ff */
[----:B------:R-:W-:Y:S01]  /*0870*/  IMAD.X R6, RZ, RZ, -0x1, P1 ;  /* 0xffffffffff067424 */ /* 0x000fe200008e06ff */
[----:B0-----:R-:W-:-:S04]  /*0880*/  LEA R7, P0, R25, UR6, 0x3 ;  /* 0x0000000619077c11 */ /* 0x001fc8000f8018ff */
[----:B------:R-:W-:-:S09]  /*0890*/  LEA.HI.X R4, R25, UR7, R4, 0x3, P0 ;  /* 0x0000000719047c11 */ /* 0x000fd200080f1c04 */
.L_x_7:
[----:B------:R-:W-:Y:S02]  /*08a0*/  IMAD.MOV.U32 R2, RZ, RZ, R7 ;  /* 0x000000ffff027224 */ /* 0x000fe400078e0007 */
[----:B------:R-:W-:-:S06]  /*08b0*/  IMAD.MOV.U32 R3, RZ, RZ, R4 ;  /* 0x000000ffff037224 */ /* 0x000fcc00078e0004 */
[----:B------:R-:W2:Y:S01]  /*08c0*/  LDG.E.64 R2, desc[UR4][R2.64] ;  /* 0x0000000402027981 */ /* 0x000ea2000c1e1b00 */
[----:B------:R-:W-:Y:S02]  /*08d0*/  IADD3 R5, P0, PT, R5, 0x1, RZ ;  /* 0x0000000105057810 */ /* 0x000fe40007f1e0ff */
[----:B------:R-:W-:-:S03]  /*08e0*/  IADD3 R7, P1, PT, R7, 0x8, RZ ;  /* 0x0000000807077810 */ /* 0x000fc60007f3e0ff */
[----:B------:R-:W-:Y:S01]  /*08f0*/  IMAD.X R6, RZ, RZ, R6, P0 ;  /* 0x000000ffff067224 */ /* 0x000fe200000e0606 */
[----:B------:R-:W-:Y:S01]  /*0900*/  ISETP.NE.U32.AND P0, PT, R5, RZ, PT ;  /* 0x000000ff0500720c */ /* 0x000fe20003f05070 */
[----:B------:R-:W-:-:S03]  /*0910*/  IMAD.X R4, RZ, RZ, R4, P1 ;  /* 0x000000ffff047224 */ /* 0x000fc600008e0604 */
[----:B------:R-:W-:Y:S01]  /*0920*/  ISETP.NE.AND.EX P0, PT, R6, RZ, PT, P0 ;  /* 0x000000ff0600720c */ /* 0x000fe20003f05300 */
[----:B--2---:R-:W-:-:S12]  /*0930*/  DADD R22, R2, R22 ;  /* 0x0000000002167229 */ /* 0x004fd80000000016 */
[----:B------:R-:W-:Y:S05]  /*0940*/  @P0 BRA `(.L_x_7) ;  /* 0xfffffffc00d40947 */ /* 0x000fea000383ffff */
.L_x_1:
[----:B------:R-:W-:Y:S05]  /*0950*/  BSYNC.RECONVERGENT B0 ;  /* 0x0000000000007941 */ /* 0x000fea0003800200 */
.L_x_0:
[----:B------:R-:W0:Y:S02]  /*0960*/  LDCU.64 UR6, c[0x0][0x388] ;  /* 0x00007100ff0677ac */ /* 0x000e240008000a00 */
[----:B0-----:R-:W-:-:S04]  /*0970*/  LEA R2, P0, R0, UR6, 0x3 ;  /* 0x0000000600027c11 */ /* 0x001fc8000f8018ff */
[----:B------:R-:W-:-:S05]  /*0980*/  LEA.HI.X R3, R0, UR7, RZ, 0x3, P0 ;  /* 0x0000000700037c11 */ /* 0x000fca00080f1cff */
[----:B------:R-:W-:Y:S01]  /*0990*/  STG.E.64 desc[UR4][R2.64], R22 ;  /* 0x0000001602007986 */ /* 0x000fe2000c101b04 */
[----:B------:R-:W-:Y:S05]  /*09a0*/  EXIT ;  /* 0x000000000000794d */ /* 0x000fea0003800000 */
.L_x_8:
[----:B------:R-:W-:-:S00]  /*09b0*/  BRA `(.L_x_8) ;  /* 0xfffffffc00fc7947 */ /* 0x000fc0000383ffff */
[----:B------:R-:W-:-:S00]  /*09c0*/  NOP ;  /* 0x0000000000007918 */ /* 0x000fc00000000000 */
        /* <DEDUP_REMOVED lines=11> */
.L_x_9:


//--------------------- .nv.shared.reserved.0     --------------------------
	.section	.nv.shared.reserved.0,"aw",@nobits
	.weak		__nv_reservedSMEM_offset_0_alias
	.size		__nv_reservedSMEM_offset_0_alias, 0, 64
	.other		__nv_reservedSMEM_offset_0_alias,@"STO_CUDA_RESERVED_SHARED STV_DEFAULT"
__nv_reservedSMEM_offset_0_alias:
	.zero		0
	.zero		64


//--------------------- .nv.constant0._Z16PartialSumGPUAuxPdS_mm --------------------------
	.section	.nv.constant0._Z16PartialSumGPUAuxPdS_mm,"a",@progbits
	.sectionflags	@""
	.align	4
.nv.constant0._Z16PartialSumGPUAuxPdS_mm:
	.zero		928


//--------------------- SYMBOLS --------------------------

	.type		.nv.reservedSmem.offset0,@object
	.size		.nv.reservedSmem.offset0,0x4
